//
// Generated by NVIDIA NVVM Compiler
//
// Compiler Build ID: CL-36424714
// Cuda compilation tools, release 13.0, V13.0.88
// Based on NVVM 20.0.0
//

.version 9.0
.target sm_100
.address_size 64

	// .globl	_Z9vectorAddPKiS0_Pii

.visible .entry _Z9vectorAddPKiS0_Pii(
	.param .u64 .ptr .align 1 _Z9vectorAddPKiS0_Pii_param_0,
	.param .u64 .ptr .align 1 _Z9vectorAddPKiS0_Pii_param_1,
	.param .u64 .ptr .align 1 _Z9vectorAddPKiS0_Pii_param_2,
	.param .u32 _Z9vectorAddPKiS0_Pii_param_3
)
{
	.reg .pred 	%p<2>;
	.reg .b32 	%r<6>;
	.reg .b64 	%rd<11>;

	ld.param.u64 	%rd1, [_Z9vectorAddPKiS0_Pii_param_0];
	ld.param.u64 	%rd2, [_Z9vectorAddPKiS0_Pii_param_1];
	ld.param.u64 	%rd3, [_Z9vectorAddPKiS0_Pii_param_2];
	ld.param.u32 	%r2, [_Z9vectorAddPKiS0_Pii_param_3];
	mov.u32 	%r1, %tid.x;
	setp.ge.s32 	%p1, %r1, %r2;
	@%p1 bra 	$L__BB0_2;
	cvta.to.global.u64 	%rd4, %rd1;
	cvta.to.global.u64 	%rd5, %rd2;
	cvta.to.global.u64 	%rd6, %rd3;
	mul.wide.u32 	%rd7, %r1, 4;
	add.s64 	%rd8, %rd4, %rd7;
	ld.global.u32 	%r3, [%rd8];
	add.s64 	%rd9, %rd5, %rd7;
	ld.global.u32 	%r4, [%rd9];
	add.s32 	%r5, %r4, %r3;
	add.s64 	%rd10, %rd6, %rd7;
	st.global.u32 	[%rd10], %r5;
$L__BB0_2:
	ret;

}


// ===== COMPILED SASS (sm_100) =====

	.target	sm_100

	.elftype	@"ET_EXEC"


//--------------------- .note.nv.tkinfo           --------------------------
	.section	.note.nv.tkinfo,"",@"SHT_NOTE"
	.sectionflags	@"SHF_NOTE_NV_TKINFO"
	.tkinfo
        /*0018*/ 	.word	0x00000002
        /*0030*/ 	.string	""
        /*0030*/ 	.string	"ptxas"
        /*0030*/ 	.string	"Cuda compilation tools, release 13.0, V13.0.88"
        /*0030*/ 	.string	"Build cuda_13.0.r13.0/compiler.36424714_0"
        /*0030*/ 	.string	"-arch sm_100 -m 64 "



//--------------------- .note.nv.cuinfo           --------------------------
	.section	.note.nv.cuinfo,"",@"SHT_NOTE"
	.sectionflags	@"SHF_NOTE_NV_CUINFO"
        /*0018*/ 	.short	0x0002
        /*001a*/ 	.short	0x0064
        /*001c*/ 	.short	0x0082
	.zero		2


//--------------------- .nv.info                  --------------------------
	.section	.nv.info,"",@"SHT_CUDA_INFO"
	.align	4


	//----- nvinfo : EIATTR_REGCOUNT
	.align		4
        /*0000*/ 	.byte	0x04, 0x2f
        /*0002*/ 	.short	(.L_1 - .L_0)
	.align		4
.L_0:
        /*0004*/ 	.word	index@(_Z9vectorAddPKiS0_Pii)
        /*0008*/ 	.word	0x0000000c


	//----- nvinfo : EIATTR_FRAME_SIZE
	.align		4
.L_1:
        /*000c*/ 	.byte	0x04, 0x11
        /*000e*/ 	.short	(.L_3 - .L_2)
	.align		4
.L_2:
        /*0010*/ 	.word	index@(_Z9vectorAddPKiS0_Pii)
        /*0014*/ 	.word	0x00000000


	//----- nvinfo : EIATTR_MIN_STACK_SIZE
	.align		4
.L_3:
        /*0018*/ 	.byte	0x04, 0x12
        /*001a*/ 	.short	(.L_5 - .L_4)
	.align		4
.L_4:
        /*001c*/ 	.word	index@(_Z9vectorAddPKiS0_Pii)
        /*0020*/ 	.word	0x00000000
.L_5:


//--------------------- .nv.compat                --------------------------
	.section	.nv.compat,"",@"SHT_CUDA_COMPAT_INFO"
	.align	4
        /*0000*/ 	.byte	0x02, 0x09, 0x00, 0x00, 0x02, 0x02, 0x01, 0x00, 0x02, 0x05, 0x05, 0x00, 0x03, 0x07, 0x01, 0x01
        /*0010*/ 	.byte	0x02, 0x03, 0x00, 0x00, 0x02, 0x06, 0x01, 0x00, 0x04, 0x0b, 0x08, 0x00, 0x09, 0x00, 0x00, 0x00
        /*0020*/ 	.byte	0x00, 0x00, 0x00, 0x00


//--------------------- .nv.info._Z9vectorAddPKiS0_Pii --------------------------
	.section	.nv.info._Z9vectorAddPKiS0_Pii,"",@"SHT_CUDA_INFO"
	.sectionflags	@""
	.align	4


	//----- nvinfo : EIATTR_CUDA_API_VERSION
	.align		4
        /*0000*/ 	.byte	0x04, 0x37
        /*0002*/ 	.short	(.L_7 - .L_6)
.L_6:
        /*0004*/ 	.word	0x00000082


	//----- nvinfo : EIATTR_KPARAM_INFO
	.align		4
.L_7:
        /*0008*/ 	.byte	0x04, 0x17
        /*000a*/ 	.short	(.L_9 - .L_8)
.L_8:
        /*000c*/ 	.word	0x00000000
        /*0010*/ 	.short	0x0003
        /*0012*/ 	.short	0x0018
        /*0014*/ 	.byte	0x00, 0xf0, 0x11, 0x00


	//----- nvinfo : EIATTR_KPARAM_INFO
	.align		4
.L_9:
        /*0018*/ 	.byte	0x04, 0x17
        /*001a*/ 	.short	(.L_11 - .L_10)
.L_10:
        /*001c*/ 	.word	0x00000000
        /*0020*/ 	.short	0x0002
        /*0022*/ 	.short	0x0010
        /*0024*/ 	.byte	0x00, 0xf5, 0x21, 0x00


	//----- nvinfo : EIATTR_KPARAM_INFO
	.align		4
.L_11:
        /*0028*/ 	.byte	0x04, 0x17
        /*002a*/ 	.short	(.L_13 - .L_12)
.L_12:
        /*002c*/ 	.word	0x00000000
        /*0030*/ 	.short	0x0001
        /*0032*/ 	.short	0x0008
        /*0034*/ 	.byte	0x00, 0xf5, 0x21, 0x00


	//----- nvinfo : EIATTR_KPARAM_INFO
	.align		4
.L_13:
        /*0038*/ 	.byte	0x04, 0x17
        /*003a*/ 	.short	(.L_15 - .L_14)
.L_14:
        /*003c*/ 	.word	0x00000000
        /*0040*/ 	.short	0x0000
        /*0042*/ 	.short	0x0000
        /*0044*/ 	.byte	0x00, 0xf5, 0x21, 0x00


	//----- nvinfo : EIATTR_SPARSE_MMA_MASK
	.align		4
.L_15:
        /*0048*/ 	.byte	0x03, 0x50
        /*004a*/ 	.short	0x0000


	//----- nvinfo : EIATTR_MAXREG_COUNT
	.align		4
        /*004c*/ 	.byte	0x03, 0x1b
        /*004e*/ 	.short	0x00ff


	//----- nvinfo : EIATTR_MERCURY_ISA_VERSION
	.align		4
        /*0050*/ 	.byte	0x03, 0x5f
        /*0052*/ 	.short	0x0101


	//----- nvinfo : EIATTR_VRC_CTA_INIT_COUNT
	.align		4
        /*0054*/ 	.byte	0x02, 0x4a
	.zero		1
	.zero		1


	//----- nvinfo : EIATTR_EXIT_INSTR_OFFSETS
	.align		4
        /*0058*/ 	.byte	0x04, 0x1c
        /*005a*/ 	.short	(.L_17 - .L_16)


	//   ....[0]....
.L_16:
        /*005c*/ 	.word	0x00000040


	//   ....[1]....
        /*0060*/ 	.word	0x00000100


	//----- nvinfo : EIATTR_CBANK_PARAM_SIZE
	.align		4
.L_17:
        /*0064*/ 	.byte	0x03, 0x19
        /*0066*/ 	.short	0x001c


	//----- nvinfo : EIATTR_PARAM_CBANK
	.align		4
        /*0068*/ 	.byte	0x04, 0x0a
        /*006a*/ 	.short	(.L_19 - .L_18)
	.align		4
.L_18:
        /*006c*/ 	.word	index@(.nv.constant0._Z9vectorAddPKiS0_Pii)
        /*0070*/ 	.short	0x0380
        /*0072*/ 	.short	0x001c


	//----- nvinfo : EIATTR_SW_WAR
	.align		4
.L_19:
        /*0074*/ 	.byte	0x04, 0x36
        /*0076*/ 	.short	(.L_21 - .L_20)
.L_20:
        /*0078*/ 	.word	0x00000008
.L_21:


//--------------------- .nv.callgraph             --------------------------
	.section	.nv.callgraph,"",@"SHT_CUDA_CALLGRAPH"
	.align	4
	.sectionentsize	8
	.align		4
        /*0000*/ 	.word	0x00000000
	.align		4
        /*0004*/ 	.word	0xffffffff
	.align		4
        /*0008*/ 	.word	0x00000000
	.align		4
        /*000c*/ 	.word	0xfffffffe
	.align		4
        /*0010*/ 	.word	0x00000000
	.align		4
        /*0014*/ 	.word	0xfffffffd
	.align		4
        /*0018*/ 	.word	0x00000000
	.align		4
        /*001c*/ 	.word	0xfffffffc


//--------------------- .text._Z9vectorAddPKiS0_Pii --------------------------
	.section	.text._Z9vectorAddPKiS0_Pii,"ax",@progbits
	.align	128
        .global         _Z9vectorAddPKiS0_Pii
        .type           _Z9vectorAddPKiS0_Pii,@function
        .size           _Z9vectorAddPKiS0_Pii,(.L_x_1 - _Z9vectorAddPKiS0_Pii)
        .other          _Z9vectorAddPKiS0_Pii,@"STO_CUDA_ENTRY STV_DEFAULT"
_Z9vectorAddPKiS0_Pii:
.text._Z9vectorAddPKiS0_Pii:
[----:B------:R-:W-:Y:S01]  /*0000*/  LDC R1, c[0x0][0x37c] ;  /* 0x0000df00ff017b82 */ /* 0x000fe20000000800 */
[----:B------:R-:W0:Y:S01]  /*0010*/  S2R R9, SR_TID.X ;  /* 0x0000000000097919 */ /* 0x000e220000002100 */
[----:B------:R-:W0:Y:S02]  /*0020*/  LDCU UR4, c[0x0][0x398] ;  /* 0x00007300ff0477ac */ /* 0x000e240008000800 */
[----:B0-----:R-:W-:-:S13]  /*0030*/  ISETP.GE.AND P0, PT, R9, UR4, PT ;  /* 0x0000000409007c0c */ /* 0x001fda000bf06270 */
[----:B------:R-:W-:Y:S05]  /*0040*/  @P0 EXIT ;  /* 0x000000000000094d */ /* 0x000fea0003800000 */
[----:B------:R-:W0:Y:S01]  /*0050*/  LDC.64 R2, c[0x0][0x380] ;  /* 0x0000e000ff027b82 */ /* 0x000e220000000a00 */
[----:B------:R-:W1:Y:S07]  /*0060*/  LDCU.64 UR4, c[0x0][0x358] ;  /* 0x00006b00ff0477ac */ /* 0x000e6e0008000a00 */
[----:B------:R-:W2:Y:S08]  /*0070*/  LDC.64 R4, c[0x0][0x388] ;  /* 0x0000e200ff047b82 */ /* 0x000eb00000000a00 */
[----:B------:R-:W3:Y:S01]  /*0080*/  LDC.64 R6, c[0x0][0x390] ;  /* 0x0000e400ff067b82 */ /* 0x000ee20000000a00 */
[----:B0-----:R-:W-:-:S06]  /*0090*/  IMAD.WIDE.U32 R2, R9, 0x4, R2 ;  /* 0x0000000409027825 */ /* 0x001fcc00078e0002 */
[----:B-1----:R-:W4:Y:S01]  /*00a0*/  LDG.E R2, desc[UR4][R2.64] ;  /* 0x0000000402027981 */ /* 0x002f22000c1e1900 */
[----:B--2---:R-:W-:-:S06]  /*00b0*/  IMAD.WIDE.U32 R4, R9, 0x4, R4 ;  /* 0x0000000409047825 */ /* 0x004fcc00078e0004 */
[----:B------:R-:W4:Y:S01]  /*00c0*/  LDG.E R5, desc[UR4][R4.64] ;  /* 0x0000000404057981 */ /* 0x000f22000c1e1900 */
[----:B---3--:R-:W-:Y:S01]  /*00d0*/  IMAD.WIDE.U32 R6, R9, 0x4, R6 ;  /* 0x0000000409067825 */ /* 0x008fe200078e0006 */
[----:B----4-:R-:W-:-:S05]  /*00e0*/  IADD3 R9, PT, PT, R2, R5, RZ ;  /* 0x0000000502097210 */ /* 0x010fca0007ffe0ff */
[----:B------:R-:W-:Y:S01]  /*00f0*/  STG.E desc[UR4][R6.64], R9 ;  /* 0x0000000906007986 */ /* 0x000fe2000c101904 */
[----:B------:R-:W-:Y:S05]  /*0100*/  EXIT ;  /* 0x000000000000794d */ /* 0x000fea0003800000 */
.L_x_0:
[----:B------:R-:W-:-:S00]  /*0110*/  BRA `(.L_x_0) ;  /* 0xfffffffc00fc7947 */ /* 0x000fc0000383ffff */
[----:B------:R-:W-:-:S00]  /*0120*/  NOP ;  /* 0x0000000000007918 */ /* 0x000fc00000000000 */
        /* <DEDUP_REMOVED lines=13> */
.L_x_1:


//--------------------- .nv.shared.reserved.0     --------------------------
	.section	.nv.shared.reserved.0,"aw",@nobits
	.weak		__nv_reservedSMEM_offset_0_alias
	.size		__nv_reservedSMEM_offset_0_alias, 0, 64
	.other		__nv_reservedSMEM_offset_0_alias,@"STO_CUDA_RESERVED_SHARED STV_DEFAULT"
__nv_reservedSMEM_offset_0_alias:
	.zero		0
	.zero		64


//--------------------- .nv.constant0._Z9vectorAddPKiS0_Pii --------------------------
	.section	.nv.constant0._Z9vectorAddPKiS0_Pii,"a",@progbits
	.sectionflags	@""
	.align	4
.nv.constant0._Z9vectorAddPKiS0_Pii:
	.zero		924


//--------------------- SYMBOLS --------------------------

	.type		.nv.reservedSmem.offset0,@object
	.size		.nv.reservedSmem.offset0,0x4
